	.headerflags	@"EF_CUDA_TEXMODE_UNIFIED EF_CUDA_64BIT_ADDRESS EF_CUDA_ACCELERATORS EF_CUDA_SM90 EF_CUDA_VIRTUAL_SM(EF_CUDA_SM90)"
	.elftype	@"ET_EXEC"


//--------------------- .nv.info                  --------------------------
	.section	.nv.info,"",@"SHT_CUDA_INFO"
	.align	4


	//----- nvinfo : EIATTR_REGCOUNT
	.align		4
        /*0000*/ 	.byte	0x04, 0x2f
        /*0002*/ 	.short	(.L_1 - .L_0)
	.align		4
.L_0:
        /*0004*/ 	.word	index@(triton_poi_fused__to_copy_arange_clamp_mul_7)
        /*0008*/ 	.word	0x00000008


	//----- nvinfo : EIATTR_MIN_STACK_SIZE
	.align		4
.L_1:
        /*000c*/ 	.byte	0x04, 0x12
        /*000e*/ 	.short	(.L_3 - .L_2)
	.align		4
.L_2:
        /*0010*/ 	.word	index@(triton_poi_fused__to_copy_arange_clamp_mul_7)
        /*0014*/ 	.word	0x00000000


	//----- nvinfo : EIATTR_FRAME_SIZE
	.align		4
.L_3:
        /*0018*/ 	.byte	0x04, 0x11
        /*001a*/ 	.short	(.L_5 - .L_4)
	.align		4
.L_4:
        /*001c*/ 	.word	index@(triton_poi_fused__to_copy_arange_clamp_mul_7)
        /*0020*/ 	.word	0x00000000


	//----- nvinfo : EIATTR_MIN_STACK_SIZE
	.align		4
.L_5:
        /*0024*/ 	.byte	0x04, 0x12
        /*0026*/ 	.short	(.L_7 - .L_6)
	.align		4
.L_6:
        /*0028*/ 	.word	index@(triton_poi_fused__to_copy_arange_clamp_mul_7)
        /*002c*/ 	.word	0x00000000
.L_7:


//--------------------- .nv.info.triton_poi_fused__to_copy_arange_clamp_mul_7 --------------------------
	.section	.nv.info.triton_poi_fused__to_copy_arange_clamp_mul_7,"",@"SHT_CUDA_INFO"
	.sectionflags	@""
	.align	4


	//----- nvinfo : EIATTR_CUDA_API_VERSION
	.align		4
        /*0000*/ 	.byte	0x04, 0x37
        /*0002*/ 	.short	(.L_9 - .L_8)
.L_8:
        /*0004*/ 	.word	0x0000007c


	//----- nvinfo : EIATTR_KPARAM_INFO
	.align		4
.L_9:
        /*0008*/ 	.byte	0x04, 0x17
        /*000a*/ 	.short	(.L_11 - .L_10)
.L_10:
        /*000c*/ 	.word	0x00000000
        /*0010*/ 	.short	0x0001
        /*0012*/ 	.short	0x0008
        /*0014*/ 	.byte	0x00, 0xf0, 0x11, 0x00


	//----- nvinfo : EIATTR_KPARAM_INFO
	.align		4
.L_11:
        /*0018*/ 	.byte	0x04, 0x17
        /*001a*/ 	.short	(.L_13 - .L_12)
.L_12:
        /*001c*/ 	.word	0x00000000
        /*0020*/ 	.short	0x0000
        /*0022*/ 	.short	0x0000
        /*0024*/ 	.byte	0x00, 0xf4, 0x21, 0x00


	//----- nvinfo : EIATTR_SPARSE_MMA_MASK
	.align		4
.L_13:
        /*0028*/ 	.byte	0x03, 0x50
        /*002a*/ 	.short	0x0000


	//----- nvinfo : EIATTR_MAXREG_COUNT
	.align		4
        /*002c*/ 	.byte	0x03, 0x1b
        /*002e*/ 	.short	0x00ff


	//----- nvinfo : EIATTR_EXIT_INSTR_OFFSETS
	.align		4
        /*0030*/ 	.byte	0x04, 0x1c
        /*0032*/ 	.short	(.L_15 - .L_14)


	//   ....[0]....
.L_14:
        /*0034*/ 	.word	0x00000090


	//   ....[1]....
        /*0038*/ 	.word	0x000000c0


	//----- nvinfo : EIATTR_REQNTID
	.align		4
.L_15:
        /*003c*/ 	.byte	0x04, 0x10
        /*003e*/ 	.short	(.L_17 - .L_16)
.L_16:
        /*0040*/ 	.word	0x00000020
        /*0044*/ 	.word	0x00000001
        /*0048*/ 	.word	0x00000001


	//----- nvinfo : EIATTR_CBANK_PARAM_SIZE
	.align		4
.L_17:
        /*004c*/ 	.byte	0x03, 0x19
        /*004e*/ 	.short	0x000c


	//----- nvinfo : EIATTR_PARAM_CBANK
	.align		4
        /*0050*/ 	.byte	0x04, 0x0a
        /*0052*/ 	.short	(.L_19 - .L_18)
	.align		4
.L_18:
        /*0054*/ 	.word	index@(.nv.constant0.triton_poi_fused__to_copy_arange_clamp_mul_7)
        /*0058*/ 	.short	0x0210
        /*005a*/ 	.short	0x000c


	//----- nvinfo : EIATTR_SW_WAR
	.align		4
.L_19:
        /*005c*/ 	.byte	0x04, 0x36
        /*005e*/ 	.short	(.L_21 - .L_20)
.L_20:
        /*0060*/ 	.word	0x00000008
.L_21:


//--------------------- .nv.callgraph             --------------------------
	.section	.nv.callgraph,"",@"SHT_CUDA_CALLGRAPH"
	.align	4
	.sectionentsize	8
	.align		4
        /*0000*/ 	.word	0x00000000
	.align		4
        /*0004*/ 	.word	0xffffffff
	.align		4
        /*0008*/ 	.word	0x00000000
	.align		4
        /*000c*/ 	.word	0xfffffffe
	.align		4
        /*0010*/ 	.word	0x00000000
	.align		4
        /*0014*/ 	.word	0xfffffffd
	.align		4
        /*0018*/ 	.word	0x00000000
	.align		4
        /*001c*/ 	.word	0xfffffffc


//--------------------- .text.triton_poi_fused__to_copy_arange_clamp_mul_7 --------------------------
	.section	.text.triton_poi_fused__to_copy_arange_clamp_mul_7,"ax",@progbits
	.align	128
        .global         triton_poi_fused__to_copy_arange_clamp_mul_7
        .type           triton_poi_fused__to_copy_arange_clamp_mul_7,@function
        .size           triton_poi_fused__to_copy_arange_clamp_mul_7,(.L_x_1 - triton_poi_fused__to_copy_arange_clamp_mul_7)
        .other          triton_poi_fused__to_copy_arange_clamp_mul_7,@"STO_CUDA_ENTRY STV_DEFAULT"
triton_poi_fused__to_copy_arange_clamp_mul_7:
.text.triton_poi_fused__to_copy_arange_clamp_mul_7:
[----:B------:R-:W0:Y:S02]  /*0000*/  LDC R1, c[0x0][0x28] ;  /* 0x00000a00ff017b82 */ /* 0x000e240000000800 */
[----:B------:R-:W1:Y:S01]  /*0010*/  S2R R4, SR_TID.X ;  /* 0x0000000000047919 */ /* 0x000e620000002100 */
[----:B------:R-:W2:Y:S01]  /*0020*/  LDC.64 R2, c[0x0][0x210] ;  /* 0x00008400ff027b82 */ /* 0x000ea20000000a00 */
[----:B------:R-:W3:Y:S01]  /*0030*/  S2R R5, SR_CTAID.X ;  /* 0x0000000000057919 */ /* 0x000ee20000002500 */
[C---:B-1----:R-:W-:Y:S02]  /*0040*/  LOP3.LUT R0, R4.reuse, 0x3, RZ, 0xc0, !PT ;  /* 0x0000000304007812 */ /* 0x042fe400078ec0ff */
[----:B------:R-:W-:-:S03]  /*0050*/  LOP3.LUT P0, RZ, R4, 0x1c, RZ, 0xc0, !PT ;  /* 0x0000001c04ff7812 */ /* 0x000fc6000780c0ff */
[----:B---3--:R-:W-:-:S04]  /*0060*/  IMAD R5, R5, 0x4, R0 ;  /* 0x0000000405057824 */ /* 0x008fc800078e0200 */
[C---:B--2---:R-:W-:Y:S01]  /*0070*/  IMAD.WIDE R2, R5.reuse, 0x8, R2 ;  /* 0x0000000805027825 */ /* 0x044fe200078e0202 */
[----:B------:R-:W-:-:S13]  /*0080*/  ISETP.LT.AND P0, PT, R5, 0x4, !P0 ;  /* 0x000000040500780c */ /* 0x000fda0004701270 */
[----:B------:R-:W-:Y:S05]  /*0090*/  @!P0 EXIT ;  /* 0x000000000000894d */ /* 0x000fea0003800000 */
[----:B------:R-:W-:Y:S02]  /*00a0*/  ULDC.64 UR4, c[0x0][0x208] ;  /* 0x0000820000047ab9 */ /* 0x000fe40000000a00 */
[----:B------:R-:W-:Y:S01]  /*00b0*/  STG.E.64 desc[UR4][R2.64], RZ ;  /* 0x000000ff02007986 */ /* 0x000fe2000c101b04 */
[----:B------:R-:W-:Y:S05]  /*00c0*/  EXIT ;  /* 0x000000000000794d */ /* 0x000fea0003800000 */
.L_x_0:
[----:B------:R-:W-:-:S00]  /*00d0*/  BRA `(.L_x_0) ;  /* 0xfffffffc00fc7947 */ /* 0x000fc0000383ffff */
[----:B------:R-:W-:-:S00]  /*00e0*/  NOP ;  /* 0x0000000000007918 */ /* 0x000fc00000000000 */
        /* <DEDUP_REMOVED lines=9> */
.L_x_1:


//--------------------- .nv.constant0.triton_poi_fused__to_copy_arange_clamp_mul_7 --------------------------
	.section	.nv.constant0.triton_poi_fused__to_copy_arange_clamp_mul_7,"a",@progbits
	.sectionflags	@""
	.align	4
.nv.constant0.triton_poi_fused__to_copy_arange_clamp_mul_7:
	.zero		540
